	.headerflags	@"EF_CUDA_TEXMODE_UNIFIED EF_CUDA_64BIT_ADDRESS EF_CUDA_ACCELERATORS EF_CUDA_SM90 EF_CUDA_VIRTUAL_SM(EF_CUDA_SM90)"
	.elftype	@"ET_EXEC"


//--------------------- .nv.info                  --------------------------
	.section	.nv.info,"",@"SHT_CUDA_INFO"
	.align	4


	//----- nvinfo : EIATTR_REGCOUNT
	.align		4
        /*0000*/ 	.byte	0x04, 0x2f
        /*0002*/ 	.short	(.L_1 - .L_0)
	.align		4
.L_0:
        /*0004*/ 	.word	index@(triton_poi_fused__to_copy_10)
        /*0008*/ 	.word	0x00000008


	//----- nvinfo : EIATTR_MIN_STACK_SIZE
	.align		4
.L_1:
        /*000c*/ 	.byte	0x04, 0x12
        /*000e*/ 	.short	(.L_3 - .L_2)
	.align		4
.L_2:
        /*0010*/ 	.word	index@(triton_poi_fused__to_copy_10)
        /*0014*/ 	.word	0x00000000


	//----- nvinfo : EIATTR_FRAME_SIZE
	.align		4
.L_3:
        /*0018*/ 	.byte	0x04, 0x11
        /*001a*/ 	.short	(.L_5 - .L_4)
	.align		4
.L_4:
        /*001c*/ 	.word	index@(triton_poi_fused__to_copy_10)
        /*0020*/ 	.word	0x00000000


	//----- nvinfo : EIATTR_MIN_STACK_SIZE
	.align		4
.L_5:
        /*0024*/ 	.byte	0x04, 0x12
        /*0026*/ 	.short	(.L_7 - .L_6)
	.align		4
.L_6:
        /*0028*/ 	.word	index@(triton_poi_fused__to_copy_10)
        /*002c*/ 	.word	0x00000000
.L_7:


//--------------------- .nv.info.triton_poi_fused__to_copy_10 --------------------------
	.section	.nv.info.triton_poi_fused__to_copy_10,"",@"SHT_CUDA_INFO"
	.sectionflags	@""
	.align	4


	//----- nvinfo : EIATTR_CUDA_API_VERSION
	.align		4
        /*0000*/ 	.byte	0x04, 0x37
        /*0002*/ 	.short	(.L_9 - .L_8)
.L_8:
        /*0004*/ 	.word	0x0000007c


	//----- nvinfo : EIATTR_KPARAM_INFO
	.align		4
.L_9:
        /*0008*/ 	.byte	0x04, 0x17
        /*000a*/ 	.short	(.L_11 - .L_10)
.L_10:
        /*000c*/ 	.word	0x00000000
        /*0010*/ 	.short	0x0001
        /*0012*/ 	.short	0x0008
        /*0014*/ 	.byte	0x00, 0xf0, 0x11, 0x00


	//----- nvinfo : EIATTR_KPARAM_INFO
	.align		4
.L_11:
        /*0018*/ 	.byte	0x04, 0x17
        /*001a*/ 	.short	(.L_13 - .L_12)
.L_12:
        /*001c*/ 	.word	0x00000000
        /*0020*/ 	.short	0x0000
        /*0022*/ 	.short	0x0000
        /*0024*/ 	.byte	0x00, 0xf4, 0x21, 0x00


	//----- nvinfo : EIATTR_SPARSE_MMA_MASK
	.align		4
.L_13:
        /*0028*/ 	.byte	0x03, 0x50
        /*002a*/ 	.short	0x0000


	//----- nvinfo : EIATTR_MAXREG_COUNT
	.align		4
        /*002c*/ 	.byte	0x03, 0x1b
        /*002e*/ 	.short	0x00ff


	//----- nvinfo : EIATTR_EXIT_INSTR_OFFSETS
	.align		4
        /*0030*/ 	.byte	0x04, 0x1c
        /*0032*/ 	.short	(.L_15 - .L_14)


	//   ....[0]....
.L_14:
        /*0034*/ 	.word	0x000000d0


	//   ....[1]....
        /*0038*/ 	.word	0x00000100


	//----- nvinfo : EIATTR_REQNTID
	.align		4
.L_15:
        /*003c*/ 	.byte	0x04, 0x10
        /*003e*/ 	.short	(.L_17 - .L_16)
.L_16:
        /*0040*/ 	.word	0x00000020
        /*0044*/ 	.word	0x00000001
        /*0048*/ 	.word	0x00000001


	//----- nvinfo : EIATTR_CBANK_PARAM_SIZE
	.align		4
.L_17:
        /*004c*/ 	.byte	0x03, 0x19
        /*004e*/ 	.short	0x000c


	//----- nvinfo : EIATTR_PARAM_CBANK
	.align		4
        /*0050*/ 	.byte	0x04, 0x0a
        /*0052*/ 	.short	(.L_19 - .L_18)
	.align		4
.L_18:
        /*0054*/ 	.word	index@(.nv.constant0.triton_poi_fused__to_copy_10)
        /*0058*/ 	.short	0x0210
        /*005a*/ 	.short	0x000c


	//----- nvinfo : EIATTR_SW_WAR
	.align		4
.L_19:
        /*005c*/ 	.byte	0x04, 0x36
        /*005e*/ 	.short	(.L_21 - .L_20)
.L_20:
        /*0060*/ 	.word	0x00000008
.L_21:


//--------------------- .nv.callgraph             --------------------------
	.section	.nv.callgraph,"",@"SHT_CUDA_CALLGRAPH"
	.align	4
	.sectionentsize	8
	.align		4
        /*0000*/ 	.word	0x00000000
	.align		4
        /*0004*/ 	.word	0xffffffff
	.align		4
        /*0008*/ 	.word	0x00000000
	.align		4
        /*000c*/ 	.word	0xfffffffe
	.align		4
        /*0010*/ 	.word	0x00000000
	.align		4
        /*0014*/ 	.word	0xfffffffd
	.align		4
        /*0018*/ 	.word	0x00000000
	.align		4
        /*001c*/ 	.word	0xfffffffc


//--------------------- .text.triton_poi_fused__to_copy_10 --------------------------
	.section	.text.triton_poi_fused__to_copy_10,"ax",@progbits
	.align	128
        .global         triton_poi_fused__to_copy_10
        .type           triton_poi_fused__to_copy_10,@function
        .size           triton_poi_fused__to_copy_10,(.L_x_1 - triton_poi_fused__to_copy_10)
        .other          triton_poi_fused__to_copy_10,@"STO_CUDA_ENTRY STV_DEFAULT"
triton_poi_fused__to_copy_10:
.text.triton_poi_fused__to_copy_10:
[----:B------:R-:W0:Y:S02]  /*0000*/  LDC R1, c[0x0][0x28] ;  /* 0x00000a00ff017b82 */ /* 0x000e240000000800 */
[----:B------:R-:W1:Y:S01]  /*0010*/  S2R R0, SR_TID.X ;  /* 0x0000000000007919 */ /* 0x000e620000002100 */
[----:B------:R-:W2:Y:S01]  /*0020*/  LDC.64 R2, c[0x0][0x210] ;  /* 0x00008400ff027b82 */ /* 0x000ea20000000a00 */
[----:B------:R-:W3:Y:S01]  /*0030*/  S2R R5, SR_CTAID.X ;  /* 0x0000000000057919 */ /* 0x000ee20000002500 */
[----:B-1----:R-:W-:-:S05]  /*0040*/  LOP3.LUT R0, R0, 0x1f, RZ, 0xc0, !PT ;  /* 0x0000001f00007812 */ /* 0x002fca00078ec0ff */
[----:B---3--:R-:W-:-:S04]  /*0050*/  IMAD R5, R5, 0x20, R0 ;  /* 0x0000002005057824 */ /* 0x008fc800078e0200 */
[C---:B--2---:R-:W-:Y:S01]  /*0060*/  IMAD.WIDE R2, R5.reuse, 0x8, R2 ;  /* 0x0000000805027825 */ /* 0x044fe200078e0202 */
[----:B------:R-:W-:Y:S02]  /*0070*/  I2FP.F32.S32 R0, R5 ;  /* 0x0000000500007245 */ /* 0x000fe40000201400 */
[----:B------:R-:W-:-:S03]  /*0080*/  ISETP.GE.AND P0, PT, R5, 0x20, PT ;  /* 0x000000200500780c */ /* 0x000fc60003f06270 */
[----:B------:R-:W-:-:S05]  /*0090*/  FMUL R0, R0, 0.48387095332145690918 ;  /* 0x3ef7bdef00007820 */ /* 0x000fca0000400000 */
[----:B------:R-:W-:-:S04]  /*00a0*/  FMNMX R0, RZ, R0, !PT ;  /* 0x00000000ff007209 */ /* 0x000fc80007800000 */
[----:B------:R-:W1:Y:S02]  /*00b0*/  F2I.TRUNC.NTZ R4, R0 ;  /* 0x0000000000047305 */ /* 0x000e64000020f100 */
[----:B-1----:R-:W-:Y:S01]  /*00c0*/  SHF.R.S32.HI R5, RZ, 0x1f, R4 ;  /* 0x0000001fff057819 */ /* 0x002fe20000011404 */
[----:B------:R-:W-:Y:S06]  /*00d0*/  @P0 EXIT ;  /* 0x000000000000094d */ /* 0x000fec0003800000 */
[----:B------:R-:W-:Y:S02]  /*00e0*/  ULDC.64 UR4, c[0x0][0x208] ;  /* 0x0000820000047ab9 */ /* 0x000fe40000000a00 */
[----:B------:R-:W-:Y:S01]  /*00f0*/  STG.E.64 desc[UR4][R2.64], R4 ;  /* 0x0000000402007986 */ /* 0x000fe2000c101b04 */
[----:B------:R-:W-:Y:S05]  /*0100*/  EXIT ;  /* 0x000000000000794d */ /* 0x000fea0003800000 */
.L_x_0:
[----:B------:R-:W-:-:S00]  /*0110*/  BRA `(.L_x_0) ;  /* 0xfffffffc00fc7947 */ /* 0x000fc0000383ffff */
[----:B------:R-:W-:-:S00]  /*0120*/  NOP ;  /* 0x0000000000007918 */ /* 0x000fc00000000000 */
        /* <DEDUP_REMOVED lines=13> */
.L_x_1:


//--------------------- .nv.constant0.triton_poi_fused__to_copy_10 --------------------------
	.section	.nv.constant0.triton_poi_fused__to_copy_10,"a",@progbits
	.sectionflags	@""
	.align	4
.nv.constant0.triton_poi_fused__to_copy_10:
	.zero		540
